//
// Generated by NVIDIA NVVM Compiler
//
// Compiler Build ID: CL-36424714
// Cuda compilation tools, release 13.0, V13.0.88
// Based on NVVM 20.0.0
//

.version 9.0
.target sm_100
.address_size 64

	// .globl	_Z14add_arrays_gpuPfS_S_

.visible .entry _Z14add_arrays_gpuPfS_S_(
	.param .u64 .ptr .align 1 _Z14add_arrays_gpuPfS_S__param_0,
	.param .u64 .ptr .align 1 _Z14add_arrays_gpuPfS_S__param_1,
	.param .u64 .ptr .align 1 _Z14add_arrays_gpuPfS_S__param_2
)
{
	.reg .b32 	%r<2>;
	.reg .b32 	%f<4>;
	.reg .b64 	%rd<11>;

	ld.param.u64 	%rd1, [_Z14add_arrays_gpuPfS_S__param_0];
	ld.param.u64 	%rd2, [_Z14add_arrays_gpuPfS_S__param_1];
	ld.param.u64 	%rd3, [_Z14add_arrays_gpuPfS_S__param_2];
	cvta.to.global.u64 	%rd4, %rd3;
	cvta.to.global.u64 	%rd5, %rd2;
	cvta.to.global.u64 	%rd6, %rd1;
	mov.u32 	%r1, %tid.x;
	mul.wide.u32 	%rd7, %r1, 4;
	add.s64 	%rd8, %rd6, %rd7;
	ld.global.f32 	%f1, [%rd8];
	add.s64 	%rd9, %rd5, %rd7;
	ld.global.f32 	%f2, [%rd9];
	add.f32 	%f3, %f1, %f2;
	add.s64 	%rd10, %rd4, %rd7;
	st.global.f32 	[%rd10], %f3;
	ret;

}


// ===== COMPILED SASS (sm_100) =====

	.target	sm_100

	.elftype	@"ET_EXEC"


//--------------------- .note.nv.tkinfo           --------------------------
	.section	.note.nv.tkinfo,"",@"SHT_NOTE"
	.sectionflags	@"SHF_NOTE_NV_TKINFO"
	.tkinfo
        /*0018*/ 	.word	0x00000002
        /*0030*/ 	.string	""
        /*0030*/ 	.string	"ptxas"
        /*0030*/ 	.string	"Cuda compilation tools, release 13.0, V13.0.88"
        /*0030*/ 	.string	"Build cuda_13.0.r13.0/compiler.36424714_0"
        /*0030*/ 	.string	"-arch sm_100 -m 64 "



//--------------------- .note.nv.cuinfo           --------------------------
	.section	.note.nv.cuinfo,"",@"SHT_NOTE"
	.sectionflags	@"SHF_NOTE_NV_CUINFO"
        /*0018*/ 	.short	0x0002
        /*001a*/ 	.short	0x0064
        /*001c*/ 	.short	0x0082
	.zero		2


//--------------------- .nv.info                  --------------------------
	.section	.nv.info,"",@"SHT_CUDA_INFO"
	.align	4


	//----- nvinfo : EIATTR_REGCOUNT
	.align		4
        /*0000*/ 	.byte	0x04, 0x2f
        /*0002*/ 	.short	(.L_1 - .L_0)
	.align		4
.L_0:
        /*0004*/ 	.word	index@(_Z14add_arrays_gpuPfS_S_)
        /*0008*/ 	.word	0x0000000c


	//----- nvinfo : EIATTR_FRAME_SIZE
	.align		4
.L_1:
        /*000c*/ 	.byte	0x04, 0x11
        /*000e*/ 	.short	(.L_3 - .L_2)
	.align		4
.L_2:
        /*0010*/ 	.word	index@(_Z14add_arrays_gpuPfS_S_)
        /*0014*/ 	.word	0x00000000


	//----- nvinfo : EIATTR_MIN_STACK_SIZE
	.align		4
.L_3:
        /*0018*/ 	.byte	0x04, 0x12
        /*001a*/ 	.short	(.L_5 - .L_4)
	.align		4
.L_4:
        /*001c*/ 	.word	index@(_Z14add_arrays_gpuPfS_S_)
        /*0020*/ 	.word	0x00000000
.L_5:


//--------------------- .nv.compat                --------------------------
	.section	.nv.compat,"",@"SHT_CUDA_COMPAT_INFO"
	.align	4
        /*0000*/ 	.byte	0x02, 0x09, 0x00, 0x00, 0x02, 0x02, 0x01, 0x00, 0x02, 0x05, 0x05, 0x00, 0x03, 0x07, 0x01, 0x01
        /*0010*/ 	.byte	0x02, 0x03, 0x00, 0x00, 0x02, 0x06, 0x01, 0x00, 0x04, 0x0b, 0x08, 0x00, 0x09, 0x00, 0x00, 0x00
        /*0020*/ 	.byte	0x00, 0x00, 0x00, 0x00


//--------------------- .nv.info._Z14add_arrays_gpuPfS_S_ --------------------------
	.section	.nv.info._Z14add_arrays_gpuPfS_S_,"",@"SHT_CUDA_INFO"
	.sectionflags	@""
	.align	4


	//----- nvinfo : EIATTR_CUDA_API_VERSION
	.align		4
        /*0000*/ 	.byte	0x04, 0x37
        /*0002*/ 	.short	(.L_7 - .L_6)
.L_6:
        /*0004*/ 	.word	0x00000082


	//----- nvinfo : EIATTR_KPARAM_INFO
	.align		4
.L_7:
        /*0008*/ 	.byte	0x04, 0x17
        /*000a*/ 	.short	(.L_9 - .L_8)
.L_8:
        /*000c*/ 	.word	0x00000000
        /*0010*/ 	.short	0x0002
        /*0012*/ 	.short	0x0010
        /*0014*/ 	.byte	0x00, 0xf5, 0x21, 0x00


	//----- nvinfo : EIATTR_KPARAM_INFO
	.align		4
.L_9:
        /*0018*/ 	.byte	0x04, 0x17
        /*001a*/ 	.short	(.L_11 - .L_10)
.L_10:
        /*001c*/ 	.word	0x00000000
        /*0020*/ 	.short	0x0001
        /*0022*/ 	.short	0x0008
        /*0024*/ 	.byte	0x00, 0xf5, 0x21, 0x00


	//----- nvinfo : EIATTR_KPARAM_INFO
	.align		4
.L_11:
        /*0028*/ 	.byte	0x04, 0x17
        /*002a*/ 	.short	(.L_13 - .L_12)
.L_12:
        /*002c*/ 	.word	0x00000000
        /*0030*/ 	.short	0x0000
        /*0032*/ 	.short	0x0000
        /*0034*/ 	.byte	0x00, 0xf5, 0x21, 0x00


	//----- nvinfo : EIATTR_SPARSE_MMA_MASK
	.align		4
.L_13:
        /*0038*/ 	.byte	0x03, 0x50
        /*003a*/ 	.short	0x0000


	//----- nvinfo : EIATTR_MAXREG_COUNT
	.align		4
        /*003c*/ 	.byte	0x03, 0x1b
        /*003e*/ 	.short	0x00ff


	//----- nvinfo : EIATTR_MERCURY_ISA_VERSION
	.align		4
        /*0040*/ 	.byte	0x03, 0x5f
        /*0042*/ 	.short	0x0101


	//----- nvinfo : EIATTR_VRC_CTA_INIT_COUNT
	.align		4
        /*0044*/ 	.byte	0x02, 0x4a
	.zero		1
	.zero		1


	//----- nvinfo : EIATTR_EXIT_INSTR_OFFSETS
	.align		4
        /*0048*/ 	.byte	0x04, 0x1c
        /*004a*/ 	.short	(.L_15 - .L_14)


	//   ....[0]....
.L_14:
        /*004c*/ 	.word	0x000000d0


	//----- nvinfo : EIATTR_CBANK_PARAM_SIZE
	.align		4
.L_15:
        /*0050*/ 	.byte	0x03, 0x19
        /*0052*/ 	.short	0x0018


	//----- nvinfo : EIATTR_PARAM_CBANK
	.align		4
        /*0054*/ 	.byte	0x04, 0x0a
        /*0056*/ 	.short	(.L_17 - .L_16)
	.align		4
.L_16:
        /*0058*/ 	.word	index@(.nv.constant0._Z14add_arrays_gpuPfS_S_)
        /*005c*/ 	.short	0x0380
        /*005e*/ 	.short	0x0018


	//----- nvinfo : EIATTR_SW_WAR
	.align		4
.L_17:
        /*0060*/ 	.byte	0x04, 0x36
        /*0062*/ 	.short	(.L_19 - .L_18)
.L_18:
        /*0064*/ 	.word	0x00000008
.L_19:


//--------------------- .nv.callgraph             --------------------------
	.section	.nv.callgraph,"",@"SHT_CUDA_CALLGRAPH"
	.align	4
	.sectionentsize	8
	.align		4
        /*0000*/ 	.word	0x00000000
	.align		4
        /*0004*/ 	.word	0xffffffff
	.align		4
        /*0008*/ 	.word	0x00000000
	.align		4
        /*000c*/ 	.word	0xfffffffe
	.align		4
        /*0010*/ 	.word	0x00000000
	.align		4
        /*0014*/ 	.word	0xfffffffd
	.align		4
        /*0018*/ 	.word	0x00000000
	.align		4
        /*001c*/ 	.word	0xfffffffc


//--------------------- .text._Z14add_arrays_gpuPfS_S_ --------------------------
	.section	.text._Z14add_arrays_gpuPfS_S_,"ax",@progbits
	.align	128
        .global         _Z14add_arrays_gpuPfS_S_
        .type           _Z14add_arrays_gpuPfS_S_,@function
        .size           _Z14add_arrays_gpuPfS_S_,(.L_x_1 - _Z14add_arrays_gpuPfS_S_)
        .other          _Z14add_arrays_gpuPfS_S_,@"STO_CUDA_ENTRY STV_DEFAULT"
_Z14add_arrays_gpuPfS_S_:
.text._Z14add_arrays_gpuPfS_S_:
[----:B------:R-:W-:Y:S01]  /*0000*/  LDC R1, c[0x0][0x37c] ;  /* 0x0000df00ff017b82 */ /* 0x000fe20000000800 */
[----:B------:R-:W0:Y:S07]  /*0010*/  S2R R9, SR_TID.X ;  /* 0x0000000000097919 */ /* 0x000e2e0000002100 */
[----:B------:R-:W0:Y:S01]  /*0020*/  LDC.64 R2, c[0x0][0x380] ;  /* 0x0000e000ff027b82 */ /* 0x000e220000000a00 */
[----:B------:R-:W1:Y:S07]  /*0030*/  LDCU.64 UR4, c[0x0][0x358] ;  /* 0x00006b00ff0477ac */ /* 0x000e6e0008000a00 */
[----:B------:R-:W2:Y:S08]  /*0040*/  LDC.64 R4, c[0x0][0x388] ;  /* 0x0000e200ff047b82 */ /* 0x000eb00000000a00 */
[----:B------:R-:W3:Y:S01]  /*0050*/  LDC.64 R6, c[0x0][0x390] ;  /* 0x0000e400ff067b82 */ /* 0x000ee20000000a00 */
[----:B0-----:R-:W-:-:S04]  /*0060*/  IMAD.WIDE.U32 R2, R9, 0x4, R2 ;  /* 0x0000000409027825 */ /* 0x001fc800078e0002 */
[C---:B--2---:R-:W-:Y:S02]  /*0070*/  IMAD.WIDE.U32 R4, R9.reuse, 0x4, R4 ;  /* 0x0000000409047825 */ /* 0x044fe400078e0004 */
[----:B-1----:R-:W2:Y:S04]  /*0080*/  LDG.E R2, desc[UR4][R2.64] ;  /* 0x0000000402027981 */ /* 0x002ea8000c1e1900 */
[----:B------:R-:W2:Y:S01]  /*0090*/  LDG.E R5, desc[UR4][R4.64] ;  /* 0x0000000404057981 */ /* 0x000ea2000c1e1900 */
[----:B---3--:R-:W-:-:S04]  /*00a0*/  IMAD.WIDE.U32 R6, R9, 0x4, R6 ;  /* 0x0000000409067825 */ /* 0x008fc800078e0006 */
[----:B--2---:R-:W-:-:S05]  /*00b0*/  FADD R9, R2, R5 ;  /* 0x0000000502097221 */ /* 0x004fca0000000000 */
[----:B------:R-:W-:Y:S01]  /*00c0*/  STG.E desc[UR4][R6.64], R9 ;  /* 0x0000000906007986 */ /* 0x000fe2000c101904 */
[----:B------:R-:W-:Y:S05]  /*00d0*/  EXIT ;  /* 0x000000000000794d */ /* 0x000fea0003800000 */
.L_x_0:
[----:B------:R-:W-:-:S00]  /*00e0*/  BRA `(.L_x_0) ;  /* 0xfffffffc00fc7947 */ /* 0x000fc0000383ffff */
[----:B------:R-:W-:-:S00]  /*00f0*/  NOP ;  /* 0x0000000000007918 */ /* 0x000fc00000000000 */
        /* <DEDUP_REMOVED lines=8> */
.L_x_1:


//--------------------- .nv.shared.reserved.0     --------------------------
	.section	.nv.shared.reserved.0,"aw",@nobits
	.weak		__nv_reservedSMEM_offset_0_alias
	.size		__nv_reservedSMEM_offset_0_alias, 0, 64
	.other		__nv_reservedSMEM_offset_0_alias,@"STO_CUDA_RESERVED_SHARED STV_DEFAULT"
__nv_reservedSMEM_offset_0_alias:
	.zero		0
	.zero		64


//--------------------- .nv.constant0._Z14add_arrays_gpuPfS_S_ --------------------------
	.section	.nv.constant0._Z14add_arrays_gpuPfS_S_,"a",@progbits
	.sectionflags	@""
	.align	4
.nv.constant0._Z14add_arrays_gpuPfS_S_:
	.zero		920


//--------------------- SYMBOLS --------------------------

	.type		.nv.reservedSmem.offset0,@object
	.size		.nv.reservedSmem.offset0,0x4
